//
// Generated by NVIDIA NVVM Compiler
//
// Compiler Build ID: CL-36424714
// Cuda compilation tools, release 13.0, V13.0.88
// Based on NVVM 20.0.0
//

.version 9.0
.target sm_100
.address_size 64

	// .globl	_Z15MatrixMulKernelPfS_S_iii
// _ZZ15MatrixMulKernelPfS_S_iiiE3Mds has been demoted
// _ZZ15MatrixMulKernelPfS_S_iiiE3Nds has been demoted

.visible .entry _Z15MatrixMulKernelPfS_S_iii(
	.param .u64 .ptr .align 1 _Z15MatrixMulKernelPfS_S_iii_param_0,
	.param .u64 .ptr .align 1 _Z15MatrixMulKernelPfS_S_iii_param_1,
	.param .u64 .ptr .align 1 _Z15MatrixMulKernelPfS_S_iii_param_2,
	.param .u32 _Z15MatrixMulKernelPfS_S_iii_param_3,
	.param .u32 _Z15MatrixMulKernelPfS_S_iii_param_4,
	.param .u32 _Z15MatrixMulKernelPfS_S_iii_param_5
)
{
	.reg .pred 	%p<12>;
	.reg .b32 	%r<34>;
	.reg .b32 	%f<105>;
	.reg .b64 	%rd<13>;
	.reg .b64 	%fd<5>;
	// demoted variable
	.shared .align 4 .b8 _ZZ15MatrixMulKernelPfS_S_iiiE3Mds[4096];
	// demoted variable
	.shared .align 4 .b8 _ZZ15MatrixMulKernelPfS_S_iiiE3Nds[4096];
	ld.param.u64 	%rd3, [_Z15MatrixMulKernelPfS_S_iii_param_0];
	ld.param.u64 	%rd4, [_Z15MatrixMulKernelPfS_S_iii_param_1];
	ld.param.u64 	%rd5, [_Z15MatrixMulKernelPfS_S_iii_param_2];
	ld.param.u32 	%r15, [_Z15MatrixMulKernelPfS_S_iii_param_3];
	ld.param.u32 	%r16, [_Z15MatrixMulKernelPfS_S_iii_param_4];
	ld.param.u32 	%r17, [_Z15MatrixMulKernelPfS_S_iii_param_5];
	mov.u32 	%r18, %ctaid.x;
	mov.u32 	%r19, %ctaid.y;
	mov.u32 	%r1, %tid.x;
	mov.u32 	%r2, %tid.y;
	shl.b32 	%r20, %r19, 5;
	add.s32 	%r3, %r20, %r2;
	shl.b32 	%r21, %r18, 5;
	add.s32 	%r4, %r21, %r1;
	cvt.rn.f64.s32 	%fd2, %r16;
	mul.f64 	%fd3, %fd2, 0d3FA0000000000000;
	cvt.rpi.f64.f64 	%fd1, %fd3;
	setp.leu.f64 	%p1, %fd1, 0d0000000000000000;
	mov.f32 	%f104, 0f00000000;
	@%p1 bra 	$L__BB0_7;
	mul.lo.s32 	%r5, %r16, %r3;
	shl.b32 	%r23, %r2, 7;
	mov.u32 	%r24, _ZZ15MatrixMulKernelPfS_S_iiiE3Mds;
	add.s32 	%r6, %r24, %r23;
	shl.b32 	%r25, %r1, 2;
	add.s32 	%r7, %r6, %r25;
	mov.u32 	%r26, _ZZ15MatrixMulKernelPfS_S_iiiE3Nds;
	add.s32 	%r9, %r26, %r25;
	add.s32 	%r8, %r9, %r23;
	cvta.to.global.u64 	%rd1, %rd3;
	cvta.to.global.u64 	%rd2, %rd4;
	mov.f32 	%f104, 0f00000000;
	mov.b32 	%r33, 0;
$L__BB0_2:
	setp.ge.s32 	%p2, %r3, %r15;
	shl.b32 	%r11, %r33, 5;
	add.s32 	%r27, %r11, %r1;
	setp.ge.s32 	%p3, %r27, %r16;
	or.pred  	%p4, %p2, %p3;
	@%p4 bra 	$L__BB0_4;
	add.s32 	%r28, %r27, %r5;
	mul.wide.s32 	%rd6, %r28, 4;
	add.s64 	%rd7, %rd1, %rd6;
	ld.global.f32 	%f6, [%rd7];
	st.shared.f32 	[%r7], %f6;
$L__BB0_4:
	setp.ge.s32 	%p5, %r4, %r17;
	add.s32 	%r13, %r11, %r2;
	setp.ge.s32 	%p6, %r13, %r16;
	or.pred  	%p7, %p6, %p5;
	@%p7 bra 	$L__BB0_6;
	mad.lo.s32 	%r30, %r13, %r17, %r4;
	mul.wide.s32 	%rd8, %r30, 4;
	add.s64 	%rd9, %rd2, %rd8;
	ld.global.f32 	%f7, [%rd9];
	st.shared.f32 	[%r8], %f7;
$L__BB0_6:
	bar.sync 	0;
	ld.shared.f32 	%f8, [%r6];
	ld.shared.f32 	%f9, [%r9];
	fma.rn.f32 	%f10, %f8, %f9, %f104;
	ld.shared.f32 	%f11, [%r6+4];
	ld.shared.f32 	%f12, [%r9+128];
	fma.rn.f32 	%f13, %f11, %f12, %f10;
	ld.shared.f32 	%f14, [%r6+8];
	ld.shared.f32 	%f15, [%r9+256];
	fma.rn.f32 	%f16, %f14, %f15, %f13;
	ld.shared.f32 	%f17, [%r6+12];
	ld.shared.f32 	%f18, [%r9+384];
	fma.rn.f32 	%f19, %f17, %f18, %f16;
	ld.shared.f32 	%f20, [%r6+16];
	ld.shared.f32 	%f21, [%r9+512];
	fma.rn.f32 	%f22, %f20, %f21, %f19;
	ld.shared.f32 	%f23, [%r6+20];
	ld.shared.f32 	%f24, [%r9+640];
	fma.rn.f32 	%f25, %f23, %f24, %f22;
	ld.shared.f32 	%f26, [%r6+24];
	ld.shared.f32 	%f27, [%r9+768];
	fma.rn.f32 	%f28, %f26, %f27, %f25;
	ld.shared.f32 	%f29, [%r6+28];
	ld.shared.f32 	%f30, [%r9+896];
	fma.rn.f32 	%f31, %f29, %f30, %f28;
	ld.shared.f32 	%f32, [%r6+32];
	ld.shared.f32 	%f33, [%r9+1024];
	fma.rn.f32 	%f34, %f32, %f33, %f31;
	ld.shared.f32 	%f35, [%r6+36];
	ld.shared.f32 	%f36, [%r9+1152];
	fma.rn.f32 	%f37, %f35, %f36, %f34;
	ld.shared.f32 	%f38, [%r6+40];
	ld.shared.f32 	%f39, [%r9+1280];
	fma.rn.f32 	%f40, %f38, %f39, %f37;
	ld.shared.f32 	%f41, [%r6+44];
	ld.shared.f32 	%f42, [%r9+1408];
	fma.rn.f32 	%f43, %f41, %f42, %f40;
	ld.shared.f32 	%f44, [%r6+48];
	ld.shared.f32 	%f45, [%r9+1536];
	fma.rn.f32 	%f46, %f44, %f45, %f43;
	ld.shared.f32 	%f47, [%r6+52];
	ld.shared.f32 	%f48, [%r9+1664];
	fma.rn.f32 	%f49, %f47, %f48, %f46;
	ld.shared.f32 	%f50, [%r6+56];
	ld.shared.f32 	%f51, [%r9+1792];
	fma.rn.f32 	%f52, %f50, %f51, %f49;
	ld.shared.f32 	%f53, [%r6+60];
	ld.shared.f32 	%f54, [%r9+1920];
	fma.rn.f32 	%f55, %f53, %f54, %f52;
	ld.shared.f32 	%f56, [%r6+64];
	ld.shared.f32 	%f57, [%r9+2048];
	fma.rn.f32 	%f58, %f56, %f57, %f55;
	ld.shared.f32 	%f59, [%r6+68];
	ld.shared.f32 	%f60, [%r9+2176];
	fma.rn.f32 	%f61, %f59, %f60, %f58;
	ld.shared.f32 	%f62, [%r6+72];
	ld.shared.f32 	%f63, [%r9+2304];
	fma.rn.f32 	%f64, %f62, %f63, %f61;
	ld.shared.f32 	%f65, [%r6+76];
	ld.shared.f32 	%f66, [%r9+2432];
	fma.rn.f32 	%f67, %f65, %f66, %f64;
	ld.shared.f32 	%f68, [%r6+80];
	ld.shared.f32 	%f69, [%r9+2560];
	fma.rn.f32 	%f70, %f68, %f69, %f67;
	ld.shared.f32 	%f71, [%r6+84];
	ld.shared.f32 	%f72, [%r9+2688];
	fma.rn.f32 	%f73, %f71, %f72, %f70;
	ld.shared.f32 	%f74, [%r6+88];
	ld.shared.f32 	%f75, [%r9+2816];
	fma.rn.f32 	%f76, %f74, %f75, %f73;
	ld.shared.f32 	%f77, [%r6+92];
	ld.shared.f32 	%f78, [%r9+2944];
	fma.rn.f32 	%f79, %f77, %f78, %f76;
	ld.shared.f32 	%f80, [%r6+96];
	ld.shared.f32 	%f81, [%r9+3072];
	fma.rn.f32 	%f82, %f80, %f81, %f79;
	ld.shared.f32 	%f83, [%r6+100];
	ld.shared.f32 	%f84, [%r9+3200];
	fma.rn.f32 	%f85, %f83, %f84, %f82;
	ld.shared.f32 	%f86, [%r6+104];
	ld.shared.f32 	%f87, [%r9+3328];
	fma.rn.f32 	%f88, %f86, %f87, %f85;
	ld.shared.f32 	%f89, [%r6+108];
	ld.shared.f32 	%f90, [%r9+3456];
	fma.rn.f32 	%f91, %f89, %f90, %f88;
	ld.shared.f32 	%f92, [%r6+112];
	ld.shared.f32 	%f93, [%r9+3584];
	fma.rn.f32 	%f94, %f92, %f93, %f91;
	ld.shared.f32 	%f95, [%r6+116];
	ld.shared.f32 	%f96, [%r9+3712];
	fma.rn.f32 	%f97, %f95, %f96, %f94;
	ld.shared.f32 	%f98, [%r6+120];
	ld.shared.f32 	%f99, [%r9+3840];
	fma.rn.f32 	%f100, %f98, %f99, %f97;
	ld.shared.f32 	%f101, [%r6+124];
	ld.shared.f32 	%f102, [%r9+3968];
	fma.rn.f32 	%f104, %f101, %f102, %f100;
	bar.sync 	0;
	add.s32 	%r33, %r33, 1;
	cvt.rn.f64.u32 	%fd4, %r33;
	setp.gt.f64 	%p8, %fd1, %fd4;
	@%p8 bra 	$L__BB0_2;
$L__BB0_7:
	setp.ge.s32 	%p9, %r3, %r15;
	setp.ge.s32 	%p10, %r4, %r17;
	or.pred  	%p11, %p9, %p10;
	@%p11 bra 	$L__BB0_9;
	mad.lo.s32 	%r32, %r17, %r3, %r4;
	cvta.to.global.u64 	%rd10, %rd5;
	mul.wide.u32 	%rd11, %r32, 4;
	add.s64 	%rd12, %rd10, %rd11;
	st.global.f32 	[%rd12], %f104;
$L__BB0_9:
	ret;

}


// ===== COMPILED SASS (sm_100) =====

	.target	sm_100

	.elftype	@"ET_EXEC"


//--------------------- .note.nv.tkinfo           --------------------------
	.section	.note.nv.tkinfo,"",@"SHT_NOTE"
	.sectionflags	@"SHF_NOTE_NV_TKINFO"
	.tkinfo
        /*0018*/ 	.word	0x00000002
        /*0030*/ 	.string	""
        /*0030*/ 	.string	"ptxas"
        /*0030*/ 	.string	"Cuda compilation tools, release 13.0, V13.0.88"
        /*0030*/ 	.string	"Build cuda_13.0.r13.0/compiler.36424714_0"
        /*0030*/ 	.string	"-arch sm_100 -m 64 "



//--------------------- .note.nv.cuinfo           --------------------------
	.section	.note.nv.cuinfo,"",@"SHT_NOTE"
	.sectionflags	@"SHF_NOTE_NV_CUINFO"
        /*0018*/ 	.short	0x0002
        /*001a*/ 	.short	0x0064
        /*001c*/ 	.short	0x0082
	.zero		2


//--------------------- .nv.info                  --------------------------
	.section	.nv.info,"",@"SHT_CUDA_INFO"
	.align	4


	//----- nvinfo : EIATTR_REGCOUNT
	.align		4
        /*0000*/ 	.byte	0x04, 0x2f
        /*0002*/ 	.short	(.L_1 - .L_0)
	.align		4
.L_0:
        /*0004*/ 	.word	index@(_Z15MatrixMulKernelPfS_S_iii)
        /*0008*/ 	.word	0x00000020


	//----- nvinfo : EIATTR_FRAME_SIZE
	.align		4
.L_1:
        /*000c*/ 	.byte	0x04, 0x11
        /*000e*/ 	.short	(.L_3 - .L_2)
	.align		4
.L_2:
        /*0010*/ 	.word	index@(_Z15MatrixMulKernelPfS_S_iii)
        /*0014*/ 	.word	0x00000000


	//----- nvinfo : EIATTR_MIN_STACK_SIZE
	.align		4
.L_3:
        /*0018*/ 	.byte	0x04, 0x12
        /*001a*/ 	.short	(.L_5 - .L_4)
	.align		4
.L_4:
        /*001c*/ 	.word	index@(_Z15MatrixMulKernelPfS_S_iii)
        /*0020*/ 	.word	0x00000000
.L_5:


//--------------------- .nv.compat                --------------------------
	.section	.nv.compat,"",@"SHT_CUDA_COMPAT_INFO"
	.align	4
        /*0000*/ 	.byte	0x02, 0x09, 0x00, 0x00, 0x02, 0x02, 0x01, 0x00, 0x02, 0x05, 0x05, 0x00, 0x03, 0x07, 0x01, 0x01
        /*0010*/ 	.byte	0x02, 0x03, 0x00, 0x00, 0x02, 0x06, 0x01, 0x00, 0x04, 0x0b, 0x08, 0x00, 0x01, 0x00, 0x00, 0x00
        /*0020*/ 	.byte	0x00, 0x00, 0x00, 0x00


//--------------------- .nv.info._Z15MatrixMulKernelPfS_S_iii --------------------------
	.section	.nv.info._Z15MatrixMulKernelPfS_S_iii,"",@"SHT_CUDA_INFO"
	.sectionflags	@""
	.align	4


	//----- nvinfo : EIATTR_CUDA_API_VERSION
	.align		4
        /*0000*/ 	.byte	0x04, 0x37
        /*0002*/ 	.short	(.L_7 - .L_6)
.L_6:
        /*0004*/ 	.word	0x00000082


	//----- nvinfo : EIATTR_KPARAM_INFO
	.align		4
.L_7:
        /*0008*/ 	.byte	0x04, 0x17
        /*000a*/ 	.short	(.L_9 - .L_8)
.L_8:
        /*000c*/ 	.word	0x00000000
        /*0010*/ 	.short	0x0005
        /*0012*/ 	.short	0x0020
        /*0014*/ 	.byte	0x00, 0xf0, 0x11, 0x00


	//----- nvinfo : EIATTR_KPARAM_INFO
	.align		4
.L_9:
        /*0018*/ 	.byte	0x04, 0x17
        /*001a*/ 	.short	(.L_11 - .L_10)
.L_10:
        /*001c*/ 	.word	0x00000000
        /*0020*/ 	.short	0x0004
        /*0022*/ 	.short	0x001c
        /*0024*/ 	.byte	0x00, 0xf0, 0x11, 0x00


	//----- nvinfo : EIATTR_KPARAM_INFO
	.align		4
.L_11:
        /*0028*/ 	.byte	0x04, 0x17
        /*002a*/ 	.short	(.L_13 - .L_12)
.L_12:
        /*002c*/ 	.word	0x00000000
        /*0030*/ 	.short	0x0003
        /*0032*/ 	.short	0x0018
        /*0034*/ 	.byte	0x00, 0xf0, 0x11, 0x00


	//----- nvinfo : EIATTR_KPARAM_INFO
	.align		4
.L_13:
        /*0038*/ 	.byte	0x04, 0x17
        /*003a*/ 	.short	(.L_15 - .L_14)
.L_14:
        /*003c*/ 	.word	0x00000000
        /*0040*/ 	.short	0x0002
        /*0042*/ 	.short	0x0010
        /*0044*/ 	.byte	0x00, 0xf5, 0x21, 0x00


	//----- nvinfo : EIATTR_KPARAM_INFO
	.align		4
.L_15:
        /*0048*/ 	.byte	0x04, 0x17
        /*004a*/ 	.short	(.L_17 - .L_16)
.L_16:
        /*004c*/ 	.word	0x00000000
        /*0050*/ 	.short	0x0001
        /*0052*/ 	.short	0x0008
        /*0054*/ 	.byte	0x00, 0xf5, 0x21, 0x00


	//----- nvinfo : EIATTR_KPARAM_INFO
	.align		4
.L_17:
        /*0058*/ 	.byte	0x04, 0x17
        /*005a*/ 	.short	(.L_19 - .L_18)
.L_18:
        /*005c*/ 	.word	0x00000000
        /*0060*/ 	.short	0x0000
        /*0062*/ 	.short	0x0000
        /*0064*/ 	.byte	0x00, 0xf5, 0x21, 0x00


	//----- nvinfo : EIATTR_SPARSE_MMA_MASK
	.align		4
.L_19:
        /*0068*/ 	.byte	0x03, 0x50
        /*006a*/ 	.short	0x0000


	//----- nvinfo : EIATTR_MAXREG_COUNT
	.align		4
        /*006c*/ 	.byte	0x03, 0x1b
        /*006e*/ 	.short	0x00ff


	//----- nvinfo : EIATTR_NUM_BARRIERS
	.align		4
        /*0070*/ 	.byte	0x02, 0x4c
        /*0072*/ 	.byte	0x01
	.zero		1


	//----- nvinfo : EIATTR_MERCURY_ISA_VERSION
	.align		4
        /*0074*/ 	.byte	0x03, 0x5f
        /*0076*/ 	.short	0x0101


	//----- nvinfo : EIATTR_VRC_CTA_INIT_COUNT
	.align		4
        /*0078*/ 	.byte	0x02, 0x4a
	.zero		1
	.zero		1


	//----- nvinfo : EIATTR_EXIT_INSTR_OFFSETS
	.align		4
        /*007c*/ 	.byte	0x04, 0x1c
        /*007e*/ 	.short	(.L_21 - .L_20)


	//   ....[0]....
.L_20:
        /*0080*/ 	.word	0x000007e0


	//   ....[1]....
        /*0084*/ 	.word	0x00000830


	//----- nvinfo : EIATTR_CBANK_PARAM_SIZE
	.align		4
.L_21:
        /*0088*/ 	.byte	0x03, 0x19
        /*008a*/ 	.short	0x0024


	//----- nvinfo : EIATTR_PARAM_CBANK
	.align		4
        /*008c*/ 	.byte	0x04, 0x0a
        /*008e*/ 	.short	(.L_23 - .L_22)
	.align		4
.L_22:
        /*0090*/ 	.word	index@(.nv.constant0._Z15MatrixMulKernelPfS_S_iii)
        /*0094*/ 	.short	0x0380
        /*0096*/ 	.short	0x0024


	//----- nvinfo : EIATTR_SW_WAR
	.align		4
.L_23:
        /*0098*/ 	.byte	0x04, 0x36
        /*009a*/ 	.short	(.L_25 - .L_24)
.L_24:
        /*009c*/ 	.word	0x00000008
.L_25:


//--------------------- .nv.callgraph             --------------------------
	.section	.nv.callgraph,"",@"SHT_CUDA_CALLGRAPH"
	.align	4
	.sectionentsize	8
	.align		4
        /*0000*/ 	.word	0x00000000
	.align		4
        /*0004*/ 	.word	0xffffffff
	.align		4
        /*0008*/ 	.word	0x00000000
	.align		4
        /*000c*/ 	.word	0xfffffffe
	.align		4
        /*0010*/ 	.word	0x00000000
	.align		4
        /*0014*/ 	.word	0xfffffffd
	.align		4
        /*0018*/ 	.word	0x00000000
	.align		4
        /*001c*/ 	.word	0xfffffffc


//--------------------- .text._Z15MatrixMulKernelPfS_S_iii --------------------------
	.section	.text._Z15MatrixMulKernelPfS_S_iii,"ax",@progbits
	.align	128
        .global         _Z15MatrixMulKernelPfS_S_iii
        .type           _Z15MatrixMulKernelPfS_S_iii,@function
        .size           _Z15MatrixMulKernelPfS_S_iii,(.L_x_3 - _Z15MatrixMulKernelPfS_S_iii)
        .other          _Z15MatrixMulKernelPfS_S_iii,@"STO_CUDA_ENTRY STV_DEFAULT"
_Z15MatrixMulKernelPfS_S_iii:
.text._Z15MatrixMulKernelPfS_S_iii:
[----:B------:R-:W-:Y:S01]  /*0000*/  LDC R1, c[0x0][0x37c] ;  /* 0x0000df00ff017b82 */ /* 0x000fe20000000800 */
[----:B------:R-:W0:Y:S01]  /*0010*/  LDCU UR4, c[0x0][0x39c] ;  /* 0x00007380ff0477ac */ /* 0x000e220008000800 */
[----:B------:R-:W1:Y:S01]  /*0020*/  S2R R19, SR_CTAID.Y ;  /* 0x0000000000137919 */ /* 0x000e620000002600 */
[----:B------:R-:W-:Y:S01]  /*0030*/  MOV R23, RZ ;  /* 0x000000ff00177202 */ /* 0x000fe20000000f00 */
[----:B------:R-:W2:Y:S01]  /*0040*/  LDCU UR12, c[0x0][0x3a0] ;  /* 0x00007400ff0c77ac */ /* 0x000ea20008000800 */
[----:B------:R-:W1:Y:S01]  /*0050*/  S2R R0, SR_TID.Y ;  /* 0x0000000000007919 */ /* 0x000e620000002200 */
[----:B------:R-:W3:Y:S01]  /*0060*/  LDCU.64 UR8, c[0x0][0x358] ;  /* 0x00006b00ff0877ac */ /* 0x000ee20008000a00 */
[----:B------:R-:W4:Y:S01]  /*0070*/  S2R R3, SR_CTAID.X ;  /* 0x0000000000037919 */ /* 0x000f220000002500 */
[----:B------:R-:W4:Y:S01]  /*0080*/  S2R R2, SR_TID.X ;  /* 0x0000000000027919 */ /* 0x000f220000002100 */
[----:B0-----:R-:W0:Y:S02]  /*0090*/  I2F.F64 R4, UR4 ;  /* 0x0000000400047d12 */ /* 0x001e240008201c00 */
[----:B0-----:R-:W-:Y:S01]  /*00a0*/  DMUL R4, R4, 0.03125 ;  /* 0x3fa0000004047828 */ /* 0x001fe20000000000 */
[----:B-1----:R-:W-:-:S05]  /*00b0*/  LEA R19, R19, R0, 0x5 ;  /* 0x0000000013137211 */ /* 0x002fca00078e28ff */
[----:B------:R-:W0:Y:S01]  /*00c0*/  FRND.F64.CEIL R20, R4 ;  /* 0x0000000400147313 */ /* 0x000e220000309800 */
[----:B----4-:R-:W-:Y:S01]  /*00d0*/  LEA R6, R3, R2, 0x5 ;  /* 0x0000000203067211 */ /* 0x010fe200078e28ff */
[----:B0-----:R-:W-:-:S14]  /*00e0*/  DSETP.GT.AND P0, PT, R20, RZ, PT ;  /* 0x000000ff1400722a */ /* 0x001fdc0003f04000 */
[----:B--23--:R-:W-:Y:S05]  /*00f0*/  @!P0 BRA `(.L_x_0) ;  /* 0x0000000400ac8947 */ /* 0x00cfea0003800000 */
[----:B------:R-:W0:Y:S01]  /*0100*/  S2UR UR6, SR_CgaCtaId ;  /* 0x00000000000679c3 */ /* 0x000e220000008800 */
[----:B------:R-:W-:Y:S01]  /*0110*/  UMOV UR4, 0x400 ;  /* 0x0000040000047882 */ /* 0x000fe20000000000 */
[----:B------:R-:W-:Y:S01]  /*0120*/  MOV R23, RZ ;  /* 0x000000ff00177202 */ /* 0x000fe20000000f00 */
[----:B------:R-:W-:Y:S01]  /*0130*/  UIADD3 UR5, UPT, UPT, UR4, 0x1000, URZ ;  /* 0x0000100004057890 */ /* 0x000fe2000fffe0ff */
[----:B------:R-:W-:Y:S01]  /*0140*/  MOV R5, RZ ;  /* 0x000000ff00057202 */ /* 0x000fe20000000f00 */
[----:B------:R-:W1:Y:S01]  /*0150*/  LDCU UR7, c[0x0][0x3a0] ;  /* 0x00007400ff0777ac */ /* 0x000e620008000800 */
[----:B------:R-:W2:Y:S01]  /*0160*/  LDCU.64 UR10, c[0x0][0x398] ;  /* 0x00007300ff0a77ac */ /* 0x000ea20008000a00 */
[----:B0-----:R-:W-:Y:S02]  /*0170*/  ULEA UR4, UR6, UR4, 0x18 ;  /* 0x0000000406047291 */ /* 0x001fe4000f8ec0ff */
[----:B------:R-:W-:-:S04]  /*0180*/  ULEA UR5, UR6, UR5, 0x18 ;  /* 0x0000000506057291 */ /* 0x000fc8000f8ec0ff */
[----:B------:R-:W-:Y:S02]  /*0190*/  LEA R17, R0, UR4, 0x7 ;  /* 0x0000000400117c11 */ /* 0x000fe4000f8e38ff */
[C---:B------:R-:W-:Y:S02]  /*01a0*/  LEA R7, R2.reuse, UR5, 0x2 ;  /* 0x0000000502077c11 */ /* 0x040fe4000f8e10ff */
[----:B------:R-:W-:Y:S02]  /*01b0*/  LEA R4, R2, R17, 0x2 ;  /* 0x0000001102047211 */ /* 0x000fe400078e10ff */
[----:B-12---:R-:W-:-:S07]  /*01c0*/  LEA R3, R0, R7, 0x7 ;  /* 0x0000000700037211 */ /* 0x006fce00078e38ff */
.L_x_1:
[C---:B------:R-:W-:Y:S02]  /*01d0*/  LEA R12, R5.reuse, R2, 0x5 ;  /* 0x00000002050c7211 */ /* 0x040fe400078e28ff */
[----:B------:R-:W-:Y:S02]  /*01e0*/  ISETP.GE.AND P0, PT, R6, UR7, PT ;  /* 0x0000000706007c0c */ /* 0x000fe4000bf06270 */
[----:B------:R-:W-:Y:S02]  /*01f0*/  ISETP.GE.AND P1, PT, R12, UR11, PT ;  /* 0x0000000b0c007c0c */ /* 0x000fe4000bf26270 */
[----:B------:R-:W-:Y:S02]  /*0200*/  LEA R29, R5, R0, 0x5 ;  /* 0x00000000051d7211 */ /* 0x000fe400078e28ff */
[----:B------:R-:W-:Y:S02]  /*0210*/  ISETP.GE.OR P1, PT, R19, UR10, P1 ;  /* 0x0000000a13007c0c */ /* 0x000fe40008f26670 */
[----:B------:R-:W-:-:S11]  /*0220*/  ISETP.GE.OR P0, PT, R29, UR11, P0 ;  /* 0x0000000b1d007c0c */ /* 0x000fd60008706670 */
[----:B------:R-:W0:Y:S01]  /*0230*/  @!P1 LDC.64 R10, c[0x0][0x380] ;  /* 0x0000e000ff0a9b82 */ /* 0x000e220000000a00 */
[----:B------:R-:W-:Y:S02]  /*0240*/  @!P1 IMAD R13, R19, UR11, R12 ;  /* 0x0000000b130d9c24 */ /* 0x000fe4000f8e020c */
[----:B------:R-:W-:-:S05]  /*0250*/  @!P0 IMAD R29, R29, UR7, R6 ;  /* 0x000000071d1d8c24 */ /* 0x000fca000f8e0206 */
[----:B------:R-:W1:Y:S01]  /*0260*/  @!P0 LDC.64 R8, c[0x0][0x388] ;  /* 0x0000e200ff088b82 */ /* 0x000e620000000a00 */
[----:B0-----:R-:W-:-:S05]  /*0270*/  @!P1 IMAD.WIDE R10, R13, 0x4, R10 ;  /* 0x000000040d0a9825 */ /* 0x001fca00078e020a */
[----:B------:R-:W2:Y:S01]  /*0280*/  @!P1 LDG.E R22, desc[UR8][R10.64] ;  /* 0x000000080a169981 */ /* 0x000ea2000c1e1900 */
[----:B-1----:R-:W-:-:S06]  /*0290*/  @!P0 IMAD.WIDE R28, R29, 0x4, R8 ;  /* 0x000000041d1c8825 */ /* 0x002fcc00078e0208 */
[----:B------:R-:W3:Y:S01]  /*02a0*/  @!P0 LDG.E R28, desc[UR8][R28.64] ;  /* 0x000000081c1c8981 */ /* 0x000ee2000c1e1900 */
[----:B------:R-:W-:-:S03]  /*02b0*/  IADD3 R5, PT, PT, R5, 0x1, RZ ;  /* 0x0000000105057810 */ /* 0x000fc60007ffe0ff */
[----:B--2---:R-:W-:Y:S04]  /*02c0*/  @!P1 STS [R4], R22 ;  /* 0x0000001604009388 */ /* 0x004fe80000000800 */
[----:B---3--:R-:W-:Y:S01]  /*02d0*/  @!P0 STS [R3], R28 ;  /* 0x0000001c03008388 */ /* 0x008fe20000000800 */
[----:B------:R-:W-:Y:S06]  /*02e0*/  BAR.SYNC.DEFER_BLOCKING 0x0 ;  /* 0x0000000000007b1d */ /* 0x000fec0000010000 */
[----:B------:R-:W-:Y:S04]  /*02f0*/  LDS R24, [R7] ;  /* 0x0000000007187984 */ /* 0x000fe80000000800 */
[----:B------:R-:W0:Y:S04]  /*0300*/  LDS.128 R12, [R17] ;  /* 0x00000000110c7984 */ /* 0x000e280000000c00 */
[----:B------:R-:W1:Y:S04]  /*0310*/  LDS R26, [R7+0x80] ;  /* 0x00008000071a7984 */ /* 0x000e680000000800 */
[----:B------:R-:W2:Y:S04]  /*0320*/  LDS R25, [R7+0x100] ;  /* 0x0001000007197984 */ /* 0x000ea80000000800 */
[----:B------:R-:W3:Y:S04]  /*0330*/  LDS R18, [R7+0x180] ;  /* 0x0001800007127984 */ /* 0x000ee80000000800 */
[----:B------:R-:W-:Y:S04]  /*0340*/  LDS R27, [R7+0x200] ;  /* 0x00020000071b7984 */ /* 0x000fe80000000800 */
[----:B------:R-:W4:Y:S04]  /*0350*/  LDS.128 R8, [R17+0x10] ;  /* 0x0000100011087984 */ /* 0x000f280000000c00 */
[----:B------:R-:W5:Y:S04]  /*0360*/  LDS R16, [R7+0x280] ;  /* 0x0002800007107984 */ /* 0x000f680000000800 */
[----:B------:R-:W-:Y:S01]  /*0370*/  LDS R22, [R7+0x380] ;  /* 0x0003800007167984 */ /* 0x000fe20000000800 */
[----:B0-----:R-:W-:-:S03]  /*0380*/  FFMA R12, R12, R24, R23 ;  /* 0x000000180c0c7223 */ /* 0x001fc60000000017 */
[----:B------:R-:W0:Y:S01]  /*0390*/  LDS R23, [R7+0x300] ;  /* 0x0003000007177984 */ /* 0x000e220000000800 */
[----:B-1----:R-:W-:-:S03]  /*03a0*/  FFMA R12, R26, R13, R12 ;  /* 0x0000000d1a0c7223 */ /* 0x002fc6000000000c */
[----:B------:R-:W-:Y:S01]  /*03b0*/  LDS R24, [R7+0x580] ;  /* 0x0005800007187984 */ /* 0x000fe20000000800 */
[----:B--2---:R-:W-:-:S04]  /*03c0*/  FFMA R25, R25, R14, R12 ;  /* 0x0000000e19197223 */ /* 0x004fc8000000000c */
[----:B---3--:R-:W-:Y:S02]  /*03d0*/  FFMA R29, R18, R15, R25 ;  /* 0x0000000f121d7223 */ /* 0x008fe40000000019 */
[----:B------:R-:W-:Y:S04]  /*03e0*/  LDS R25, [R7+0x400] ;  /* 0x0004000007197984 */ /* 0x000fe80000000800 */
[----:B------:R-:W1:Y:S04]  /*03f0*/  LDS.128 R12, [R17+0x20] ;  /* 0x00002000110c7984 */ /* 0x000e680000000c00 */
[----:B------:R-:W2:Y:S01]  /*0400*/  LDS R18, [R7+0x480] ;  /* 0x0004800007127984 */ /* 0x000ea20000000800 */
[----:B----4-:R-:W-:-:S03]  /*0410*/  FFMA R29, R8, R27, R29 ;  /* 0x0000001b081d7223 */ /* 0x010fc6000000001d */
[----:B------:R-:W3:Y:S01]  /*0420*/  LDS R27, [R7+0x500] ;  /* 0x00050000071b7984 */ /* 0x000ee20000000800 */
[----:B-----5:R-:W-:-:S04]  /*0430*/  FFMA R16, R16, R9, R29 ;  /* 0x0000000910107223 */ /* 0x020fc8000000001d */
[----:B0-----:R-:W-:Y:S02]  /*0440*/  FFMA R23, R23, R10, R16 ;  /* 0x0000000a17177223 */ /* 0x001fe40000000010 */
[----:B------:R-:W-:Y:S02]  /*0450*/  LDS R16, [R7+0x680] ;  /* 0x0006800007107984 */ /* 0x000fe40000000800 */
[----:B------:R-:W-:Y:S02]  /*0460*/  FFMA R29, R22, R11, R23 ;  /* 0x0000000b161d7223 */ /* 0x000fe40000000017 */
[----:B------:R-:W-:Y:S04]  /*0470*/  LDS R23, [R7+0x600] ;  /* 0x0006000007177984 */ /* 0x000fe80000000800 */
[----:B------:R-:W0:Y:S04]  /*0480*/  LDS.128 R8, [R17+0x30] ;  /* 0x0000300011087984 */ /* 0x000e280000000c00 */
[----:B------:R-:W-:Y:S01]  /*0490*/  LDS R22, [R7+0x780] ;  /* 0x0007800007167984 */ /* 0x000fe20000000800 */
[----:B-1----:R-:W-:-:S03]  /*04a0*/  FFMA R29, R12, R25, R29 ;  /* 0x000000190c1d7223 */ /* 0x002fc6000000001d */
[----:B------:R-:W1:Y:S01]  /*04b0*/  LDS R25, [R7+0x700] ;  /* 0x0007000007197984 */ /* 0x000e620000000800 */
[----:B--2---:R-:W-:-:S04]  /*04c0*/  FFMA R18, R18, R13, R29 ;  /* 0x0000000d12127223 */ /* 0x004fc8000000001d */
[----:B---3--:R-:W-:Y:S02]  /*04d0*/  FFMA R27, R27, R14, R18 ;  /* 0x0000000e1b1b7223 */ /* 0x008fe40000000012 */
[----:B------:R-:W-:Y:S02]  /*04e0*/  LDS R18, [R7+0x880] ;  /* 0x0008800007127984 */ /* 0x000fe40000000800 */
[----:B------:R-:W-:Y:S02]  /*04f0*/  FFMA R29, R24, R15, R27 ;  /* 0x0000000f181d7223 */ /* 0x000fe4000000001b */
[----:B------:R-:W-:Y:S04]  /*0500*/  LDS R27, [R7+0x800] ;  /* 0x00080000071b7984 */ /* 0x000fe80000000800 */
[----:B------:R-:W2:Y:S04]  /*0510*/  LDS.128 R12, [R17+0x40] ;  /* 0x00004000110c7984 */ /* 0x000ea80000000c00 */
[----:B------:R-:W-:Y:S01]  /*0520*/  LDS R24, [R7+0x980] ;  /* 0x0009800007187984 */ /* 0x000fe20000000800 */
[----:B0-----:R-:W-:-:S03]  /*0530*/  FFMA R29, R8, R23, R29 ;  /* 0x00000017081d7223 */ /* 0x001fc6000000001d */
[----:B------:R-:W0:Y:S01]  /*0540*/  LDS R23, [R7+0x900] ;  /* 0x0009000007177984 */ /* 0x000e220000000800 */
[----:B------:R-:W-:-:S04]  /*0550*/  FFMA R16, R16, R9, R29 ;  /* 0x0000000910107223 */ /* 0x000fc8000000001d */
[----:B-1----:R-:W-:Y:S02]  /*0560*/  FFMA R25, R25, R10, R16 ;  /* 0x0000000a19197223 */ /* 0x002fe40000000010 */
[----:B------:R-:W-:Y:S02]  /*0570*/  LDS R16, [R7+0xa80] ;  /* 0x000a800007107984 */ /* 0x000fe40000000800 */
[----:B------:R-:W-:Y:S02]  /*0580*/  FFMA R29, R22, R11, R25 ;  /* 0x0000000b161d7223 */ /* 0x000fe40000000019 */
[----:B------:R-:W-:Y:S04]  /*0590*/  LDS R25, [R7+0xa00] ;  /* 0x000a000007197984 */ /* 0x000fe80000000800 */
[----:B------:R-:W1:Y:S04]  /*05a0*/  LDS.128 R8, [R17+0x50] ;  /* 0x0000500011087984 */ /* 0x000e680000000c00 */
[----:B------:R-:W-:Y:S01]  /*05b0*/  LDS R22, [R7+0xc80] ;  /* 0x000c800007167984 */ /* 0x000fe20000000800 */
[----:B--2---:R-:W-:-:S03]  /*05c0*/  FFMA R29, R12, R27, R29 ;  /* 0x0000001b0c1d7223 */ /* 0x004fc6000000001d */
[----:B------:R-:W2:Y:S01]  /*05d0*/  LDS R27, [R7+0xb00] ;  /* 0x000b0000071b7984 */ /* 0x000ea20000000800 */
[----:B------:R-:W-:-:S03]  /*05e0*/  FFMA R12, R18, R13, R29 ;  /* 0x0000000d120c7223 */ /* 0x000fc6000000001d */
[----:B------:R-:W3:Y:S01]  /*05f0*/  LDS R18, [R7+0xb80] ;  /* 0x000b800007127984 */ /* 0x000ee20000000800 */
[----:B0-----:R-:W-:-:S04]  /*0600*/  FFMA R23, R23, R14, R12 ;  /* 0x0000000e17177223 */ /* 0x001fc8000000000c */
[----:B------:R-:W-:Y:S02]  /*0610*/  FFMA R29, R24, R15, R23 ;  /* 0x0000000f181d7223 */ /* 0x000fe40000000017 */
[----:B------:R-:W-:Y:S04]  /*0620*/  LDS R23, [R7+0xc00] ;  /* 0x000c000007177984 */ /* 0x000fe80000000800 */
[----:B------:R-:W0:Y:S04]  /*0630*/  LDS.128 R12, [R17+0x60] ;  /* 0x00006000110c7984 */ /* 0x000e280000000c00 */
[----:B------:R-:W-:Y:S01]  /*0640*/  LDS R24, [R7+0xf80] ;  /* 0x000f800007187984 */ /* 0x000fe20000000800 */
[----:B-1----:R-:W-:-:S04]  /*0650*/  FFMA R25, R8, R25, R29 ;  /* 0x0000001908197223 */ /* 0x002fc8000000001d */
[----:B------:R-:W-:Y:S02]  /*0660*/  FFMA R16, R16, R9, R25 ;  /* 0x0000000910107223 */ /* 0x000fe40000000019 */
[----:B------:R-:W1:Y:S02]  /*0670*/  LDS R25, [R7+0xd00] ;  /* 0x000d000007197984 */ /* 0x000e640000000800 */
[----:B--2---:R-:W-:Y:S02]  /*0680*/  FFMA R27, R27, R10, R16 ;  /* 0x0000000a1b1b7223 */ /* 0x004fe40000000010 */
[----:B------:R-:W2:Y:S02]  /*0690*/  LDS R16, [R7+0xd80] ;  /* 0x000d800007107984 */ /* 0x000ea40000000800 */
[----:B---3--:R-:W-:Y:S02]  /*06a0*/  FFMA R29, R18, R11, R27 ;  /* 0x0000000b121d7223 */ /* 0x008fe4000000001b */
[----:B------:R-:W-:Y:S04]  /*06b0*/  LDS R27, [R7+0xe00] ;  /* 0x000e0000071b7984 */ /* 0x000fe80000000800 */
[----:B------:R-:W3:Y:S04]  /*06c0*/  LDS.128 R8, [R17+0x70] ;  /* 0x0000700011087984 */ /* 0x000ee80000000c00 */
[----:B------:R-:W4:Y:S01]  /*06d0*/  LDS R18, [R7+0xe80] ;  /* 0x000e800007127984 */ /* 0x000f220000000800 */
[----:B0-----:R-:W-:-:S03]  /*06e0*/  FFMA R29, R12, R23, R29 ;  /* 0x000000170c1d7223 */ /* 0x001fc6000000001d */
[----:B------:R-:W0:Y:S01]  /*06f0*/  LDS R23, [R7+0xf00] ;  /* 0x000f000007177984 */ /* 0x000e220000000800 */
[----:B------:R-:W-:Y:S02]  /*0700*/  FFMA R22, R22, R13, R29 ;  /* 0x0000000d16167223 */ /* 0x000fe4000000001d */
[----:B------:R-:W5:Y:S02]  /*0710*/  I2F.F64.U32 R12, R5 ;  /* 0x00000005000c7312 */ /* 0x000f640000201800 */
[----:B-1----:R-:W-:-:S04]  /*0720*/  FFMA R25, R25, R14, R22 ;  /* 0x0000000e19197223 */ /* 0x002fc80000000016 */
[----:B--2---:R-:W-:Y:S01]  /*0730*/  FFMA R15, R16, R15, R25 ;  /* 0x0000000f100f7223 */ /* 0x004fe20000000019 */
[----:B------:R-:W-:Y:S06]  /*0740*/  BAR.SYNC.DEFER_BLOCKING 0x0 ;  /* 0x0000000000007b1d */ /* 0x000fec0000010000 */
[----:B-----5:R-:W-:Y:S01]  /*0750*/  DSETP.GT.AND P0, PT, R20, R12, PT ;  /* 0x0000000c1400722a */ /* 0x020fe20003f04000 */
[----:B---3--:R-:W-:-:S04]  /*0760*/  FFMA R15, R8, R27, R15 ;  /* 0x0000001b080f7223 */ /* 0x008fc8000000000f */
[----:B----4-:R-:W-:-:S04]  /*0770*/  FFMA R18, R18, R9, R15 ;  /* 0x0000000912127223 */ /* 0x010fc8000000000f */
[----:B0-----:R-:W-:-:S04]  /*0780*/  FFMA R23, R23, R10, R18 ;  /* 0x0000000a17177223 */ /* 0x001fc80000000012 */
[----:B------:R-:W-:Y:S01]  /*0790*/  FFMA R23, R24, R11, R23 ;  /* 0x0000000b18177223 */ /* 0x000fe20000000017 */
[----:B------:R-:W-:Y:S06]  /*07a0*/  @P0 BRA `(.L_x_1) ;  /* 0xfffffff800880947 */ /* 0x000fec000383ffff */
.L_x_0:
[----:B------:R-:W0:Y:S01]  /*07b0*/  LDCU UR4, c[0x0][0x398] ;  /* 0x00007300ff0477ac */ /* 0x000e220008000800 */
[----:B------:R-:W-:-:S04]  /*07c0*/  ISETP.GE.AND P0, PT, R6, UR12, PT ;  /* 0x0000000c06007c0c */ /* 0x000fc8000bf06270 */
[----:B0-----:R-:W-:-:S13]  /*07d0*/  ISETP.GE.OR P0, PT, R19, UR4, P0 ;  /* 0x0000000413007c0c */ /* 0x001fda0008706670 */
[----:B------:R-:W-:Y:S05]  /*07e0*/  @P0 EXIT ;  /* 0x000000000000094d */ /* 0x000fea0003800000 */
[----:B------:R-:W0:Y:S01]  /*07f0*/  LDC.64 R2, c[0x0][0x390] ;  /* 0x0000e400ff027b82 */ /* 0x000e220000000a00 */
[----:B------:R-:W-:-:S04]  /*0800*/  IMAD R19, R19, UR12, R6 ;  /* 0x0000000c13137c24 */ /* 0x000fc8000f8e0206 */
[----:B0-----:R-:W-:-:S05]  /*0810*/  IMAD.WIDE.U32 R2, R19, 0x4, R2 ;  /* 0x0000000413027825 */ /* 0x001fca00078e0002 */
[----:B------:R-:W-:Y:S01]  /*0820*/  STG.E desc[UR8][R2.64], R23 ;  /* 0x0000001702007986 */ /* 0x000fe2000c101908 */
[----:B------:R-:W-:Y:S05]  /*0830*/  EXIT ;  /* 0x000000000000794d */ /* 0x000fea0003800000 */
.L_x_2:
[----:B------:R-:W-:-:S00]  /*0840*/  BRA `(.L_x_2) ;  /* 0xfffffffc00fc7947 */ /* 0x000fc0000383ffff */
[----:B------:R-:W-:-:S00]  /*0850*/  NOP ;  /* 0x0000000000007918 */ /* 0x000fc00000000000 */
        /* <DEDUP_REMOVED lines=10> */
.L_x_3:


//--------------------- .nv.shared._Z15MatrixMulKernelPfS_S_iii --------------------------
	.section	.nv.shared._Z15MatrixMulKernelPfS_S_iii,"aw",@nobits
	.sectionflags	@""
	.align	4
.nv.shared._Z15MatrixMulKernelPfS_S_iii:
	.zero		9216


//--------------------- .nv.shared.reserved.0     --------------------------
	.section	.nv.shared.reserved.0,"aw",@nobits
	.weak		__nv_reservedSMEM_offset_0_alias
	.size		__nv_reservedSMEM_offset_0_alias, 0, 64
	.other		__nv_reservedSMEM_offset_0_alias,@"STO_CUDA_RESERVED_SHARED STV_DEFAULT"
__nv_reservedSMEM_offset_0_alias:
	.zero		0
	.zero		64


//--------------------- .nv.constant0._Z15MatrixMulKernelPfS_S_iii --------------------------
	.section	.nv.constant0._Z15MatrixMulKernelPfS_S_iii,"a",@progbits
	.sectionflags	@""
	.align	4
.nv.constant0._Z15MatrixMulKernelPfS_S_iii:
	.zero		932


//--------------------- SYMBOLS --------------------------

	.type		.nv.reservedSmem.offset0,@object
	.size		.nv.reservedSmem.offset0,0x4
	.type		.nv.reservedSmem.cap,@object
	.size		.nv.reservedSmem.cap,0x4
